	.headerflags	@"EF_CUDA_TEXMODE_UNIFIED EF_CUDA_64BIT_ADDRESS EF_CUDA_ACCELERATORS EF_CUDA_SM90 EF_CUDA_VIRTUAL_SM(EF_CUDA_SM90)"
	.elftype	@"ET_EXEC"


//--------------------- .nv.info                  --------------------------
	.section	.nv.info,"",@"SHT_CUDA_INFO"
	.align	4


	//----- nvinfo : EIATTR_REGCOUNT
	.align		4
        /*0000*/ 	.byte	0x04, 0x2f
        /*0002*/ 	.short	(.L_1 - .L_0)
	.align		4
.L_0:
        /*0004*/ 	.word	index@(triton_red_fused_mv_8)
        /*0008*/ 	.word	0x0000001e


	//----- nvinfo : EIATTR_MIN_STACK_SIZE
	.align		4
.L_1:
        /*000c*/ 	.byte	0x04, 0x12
        /*000e*/ 	.short	(.L_3 - .L_2)
	.align		4
.L_2:
        /*0010*/ 	.word	index@(triton_red_fused_mv_8)
        /*0014*/ 	.word	0x00000000


	//----- nvinfo : EIATTR_FRAME_SIZE
	.align		4
.L_3:
        /*0018*/ 	.byte	0x04, 0x11
        /*001a*/ 	.short	(.L_5 - .L_4)
	.align		4
.L_4:
        /*001c*/ 	.word	index@(triton_red_fused_mv_8)
        /*0020*/ 	.word	0x00000000


	//----- nvinfo : EIATTR_MIN_STACK_SIZE
	.align		4
.L_5:
        /*0024*/ 	.byte	0x04, 0x12
        /*0026*/ 	.short	(.L_7 - .L_6)
	.align		4
.L_6:
        /*0028*/ 	.word	index@(triton_red_fused_mv_8)
        /*002c*/ 	.word	0x00000000
.L_7:


//--------------------- .nv.info.triton_red_fused_mv_8 --------------------------
	.section	.nv.info.triton_red_fused_mv_8,"",@"SHT_CUDA_INFO"
	.sectionflags	@""
	.align	4


	//----- nvinfo : EIATTR_CUDA_API_VERSION
	.align		4
        /*0000*/ 	.byte	0x04, 0x37
        /*0002*/ 	.short	(.L_9 - .L_8)
.L_8:
        /*0004*/ 	.word	0x0000007c


	//----- nvinfo : EIATTR_KPARAM_INFO
	.align		4
.L_9:
        /*0008*/ 	.byte	0x04, 0x17
        /*000a*/ 	.short	(.L_11 - .L_10)
.L_10:
        /*000c*/ 	.word	0x00000000
        /*0010*/ 	.short	0x0004
        /*0012*/ 	.short	0x001c
        /*0014*/ 	.byte	0x00, 0xf0, 0x11, 0x00


	//----- nvinfo : EIATTR_KPARAM_INFO
	.align		4
.L_11:
        /*0018*/ 	.byte	0x04, 0x17
        /*001a*/ 	.short	(.L_13 - .L_12)
.L_12:
        /*001c*/ 	.word	0x00000000
        /*0020*/ 	.short	0x0003
        /*0022*/ 	.short	0x0018
        /*0024*/ 	.byte	0x00, 0xf0, 0x11, 0x00


	//----- nvinfo : EIATTR_KPARAM_INFO
	.align		4
.L_13:
        /*0028*/ 	.byte	0x04, 0x17
        /*002a*/ 	.short	(.L_15 - .L_14)
.L_14:
        /*002c*/ 	.word	0x00000000
        /*0030*/ 	.short	0x0002
        /*0032*/ 	.short	0x0010
        /*0034*/ 	.byte	0x00, 0xf4, 0x21, 0x00


	//----- nvinfo : EIATTR_KPARAM_INFO
	.align		4
.L_15:
        /*0038*/ 	.byte	0x04, 0x17
        /*003a*/ 	.short	(.L_17 - .L_16)
.L_16:
        /*003c*/ 	.word	0x00000000
        /*0040*/ 	.short	0x0001
        /*0042*/ 	.short	0x0008
        /*0044*/ 	.byte	0x00, 0xf4, 0x21, 0x00


	//----- nvinfo : EIATTR_KPARAM_INFO
	.align		4
.L_17:
        /*0048*/ 	.byte	0x04, 0x17
        /*004a*/ 	.short	(.L_19 - .L_18)
.L_18:
        /*004c*/ 	.word	0x00000000
        /*0050*/ 	.short	0x0000
        /*0052*/ 	.short	0x0000
        /*0054*/ 	.byte	0x00, 0xf4, 0x21, 0x00


	//----- nvinfo : EIATTR_SPARSE_MMA_MASK
	.align		4
.L_19:
        /*0058*/ 	.byte	0x03, 0x50
        /*005a*/ 	.short	0x0000


	//----- nvinfo : EIATTR_MAXREG_COUNT
	.align		4
        /*005c*/ 	.byte	0x03, 0x1b
        /*005e*/ 	.short	0x0080


	//----- nvinfo : EIATTR_COOP_GROUP_MASK_REGIDS
	.align		4
        /*0060*/ 	.byte	0x04, 0x29
        /*0062*/ 	.short	(.L_21 - .L_20)


	//   ....[0]....
.L_20:
        /*0064*/ 	.word	0xffffffff


	//   ....[1]....
        /*0068*/ 	.word	0xffffffff


	//   ....[2]....
        /*006c*/ 	.word	0xffffffff


	//   ....[3]....
        /*0070*/ 	.word	0xffffffff


	//   ....[4]....
        /*0074*/ 	.word	0xffffffff


	//   ....[5]....
        /*0078*/ 	.word	0xffffffff


	//   ....[6]....
        /*007c*/ 	.word	0xffffffff


	//   ....[7]....
        /*0080*/ 	.word	0xffffffff


	//   ....[8]....
        /*0084*/ 	.word	0xffffffff


	//----- nvinfo : EIATTR_COOP_GROUP_INSTR_OFFSETS
	.align		4
.L_21:
        /*0088*/ 	.byte	0x04, 0x28
        /*008a*/ 	.short	(.L_23 - .L_22)


	//   ....[0]....
.L_22:
        /*008c*/ 	.word	0x000003a0


	//   ....[1]....
        /*0090*/ 	.word	0x000003c0


	//   ....[2]....
        /*0094*/ 	.word	0x000003e0


	//   ....[3]....
        /*0098*/ 	.word	0x00000400


	//   ....[4]....
        /*009c*/ 	.word	0x00000430


	//   ....[5]....
        /*00a0*/ 	.word	0x000004b0


	//   ....[6]....
        /*00a4*/ 	.word	0x000004d0


	//   ....[7]....
        /*00a8*/ 	.word	0x000004f0


	//   ....[8]....
        /*00ac*/ 	.word	0x00000520


	//----- nvinfo : EIATTR_EXIT_INSTR_OFFSETS
	.align		4
.L_23:
        /*00b0*/ 	.byte	0x04, 0x1c
        /*00b2*/ 	.short	(.L_25 - .L_24)


	//   ....[0]....
.L_24:
        /*00b4*/ 	.word	0x00000590


	//   ....[1]....
        /*00b8*/ 	.word	0x000005e0


	//----- nvinfo : EIATTR_REQNTID
	.align		4
.L_25:
        /*00bc*/ 	.byte	0x04, 0x10
        /*00be*/ 	.short	(.L_27 - .L_26)
.L_26:
        /*00c0*/ 	.word	0x00000200
        /*00c4*/ 	.word	0x00000001
        /*00c8*/ 	.word	0x00000001


	//----- nvinfo : EIATTR_CBANK_PARAM_SIZE
	.align		4
.L_27:
        /*00cc*/ 	.byte	0x03, 0x19
        /*00ce*/ 	.short	0x0020


	//----- nvinfo : EIATTR_PARAM_CBANK
	.align		4
        /*00d0*/ 	.byte	0x04, 0x0a
        /*00d2*/ 	.short	(.L_29 - .L_28)
	.align		4
.L_28:
        /*00d4*/ 	.word	index@(.nv.constant0.triton_red_fused_mv_8)
        /*00d8*/ 	.short	0x0210
        /*00da*/ 	.short	0x0020


	//----- nvinfo : EIATTR_SW_WAR
	.align		4
.L_29:
        /*00dc*/ 	.byte	0x04, 0x36
        /*00de*/ 	.short	(.L_31 - .L_30)
.L_30:
        /*00e0*/ 	.word	0x00000008
.L_31:


//--------------------- .nv.callgraph             --------------------------
	.section	.nv.callgraph,"",@"SHT_CUDA_CALLGRAPH"
	.align	4
	.sectionentsize	8
	.align		4
        /*0000*/ 	.word	0x00000000
	.align		4
        /*0004*/ 	.word	0xffffffff
	.align		4
        /*0008*/ 	.word	0x00000000
	.align		4
        /*000c*/ 	.word	0xfffffffe
	.align		4
        /*0010*/ 	.word	0x00000000
	.align		4
        /*0014*/ 	.word	0xfffffffd
	.align		4
        /*0018*/ 	.word	0x00000000
	.align		4
        /*001c*/ 	.word	0xfffffffc


//--------------------- .text.triton_red_fused_mv_8 --------------------------
	.section	.text.triton_red_fused_mv_8,"ax",@progbits
	.sectionflags	@"SHF_BARRIERS=1"
	.align	128
        .global         triton_red_fused_mv_8
        .type           triton_red_fused_mv_8,@function
        .size           triton_red_fused_mv_8,(.L_x_1 - triton_red_fused_mv_8)
        .other          triton_red_fused_mv_8,@"STO_CUDA_ENTRY STV_DEFAULT"
triton_red_fused_mv_8:
.text.triton_red_fused_mv_8:
[----:B------:R-:W0:Y:S02]  /*0000*/  LDC R1, c[0x0][0x28] ;  /* 0x00000a00ff017b82 */ /* 0x000e240000000800 */
[----:B------:R-:W1:Y:S01]  /*0010*/  S2R R23, SR_TID.X ;  /* 0x0000000000177919 */ /* 0x000e620000002100 */
[----:B------:R-:W2:Y:S01]  /*0020*/  LDC.64 R24, c[0x0][0x210] ;  /* 0x00008400ff187b82 */ /* 0x000ea20000000a00 */
[----:B------:R-:W-:Y:S02]  /*0030*/  CS2R R16, SRZ ;  /* 0x0000000000107805 */ /* 0x000fe4000001ff00 */
[----:B------:R-:W-:Y:S01]  /*0040*/  CS2R R18, SRZ ;  /* 0x0000000000127805 */ /* 0x000fe2000001ff00 */
[----:B------:R-:W3:Y:S01]  /*0050*/  S2R R20, SR_CTAID.X ;  /* 0x0000000000147919 */ /* 0x000ee20000002500 */
[----:B------:R-:W-:-:S03]  /*0060*/  ULDC.64 UR6, c[0x0][0x208] ;  /* 0x0000820000067ab9 */ /* 0x000fc60000000a00 */
[----:B------:R-:W4:Y:S01]  /*0070*/  LDC.64 R26, c[0x0][0x218] ;  /* 0x00008600ff1a7b82 */ /* 0x000f220000000a00 */
[----:B-1----:R-:W-:Y:S01]  /*0080*/  IMAD.SHL.U32 R21, R23, 0x4, RZ ;  /* 0x0000000417157824 */ /* 0x002fe200078e00ff */
[----:B---3--:R-:W-:-:S04]  /*0090*/  ISETP.GE.AND P1, PT, R20, 0x100, PT ;  /* 0x000001001400780c */ /* 0x008fc80003f26270 */
[----:B------:R-:W-:-:S04]  /*00a0*/  LOP3.LUT R5, R21, 0x7fc, RZ, 0xc0, !PT ;  /* 0x000007fc15057812 */ /* 0x000fc800078ec0ff */
[C---:B------:R-:W-:Y:S01]  /*00b0*/  LOP3.LUT R7, R5.reuse, 0x800, RZ, 0xfc, !PT ;  /* 0x0000080005077812 */ /* 0x040fe200078efcff */
[----:B------:R-:W-:Y:S02]  /*00c0*/  IMAD R3, R20, 0xd80, R5 ;  /* 0x00000d8014037824 */ /* 0x000fe400078e0205 */
[----:B----4-:R-:W-:Y:S01]  /*00d0*/  IMAD.WIDE.U32 R26, R5, 0x4, R26 ;  /* 0x00000004051a7825 */ /* 0x010fe200078e001a */
[----:B------:R-:W-:-:S03]  /*00e0*/  ISETP.GE.U32.AND P0, PT, R7, 0xd80, PT ;  /* 0x00000d800700780c */ /* 0x000fc60003f06070 */
[----:B--2---:R-:W-:Y:S01]  /*00f0*/  IMAD.WIDE R2, R3, 0x4, R24 ;  /* 0x0000000403027825 */ /* 0x004fe200078e0218 */
[----:B------:R-:W-:Y:S02]  /*0100*/  ISETP.GE.U32.AND.EX P0, PT, RZ, RZ, PT, P0 ;  /* 0x000000ffff00720c */ /* 0x000fe40003f06100 */
[----:B------:R-:W-:Y:S02]  /*0110*/  CS2R R8, SRZ ;  /* 0x0000000000087805 */ /* 0x000fe4000001ff00 */
[----:B------:R-:W-:Y:S01]  /*0120*/  CS2R R10, SRZ ;  /* 0x00000000000a7805 */ /* 0x000fe2000001ff00 */
[C---:B------:R-:W-:Y:S01]  /*0130*/  IMAD R7, R20.reuse, 0xd80, R7 ;  /* 0x00000d8014077824 */ /* 0x040fe200078e0207 */
[----:B------:R-:W-:Y:S01]  /*0140*/  ISETP.LT.AND P2, PT, R20, 0x100, !P0 ;  /* 0x000001001400780c */ /* 0x000fe20004741270 */
[----:B------:R-:W2:Y:S01]  /*0150*/  @!P1 LDG.E.EF.128 R16, desc[UR6][R2.64] ;  /* 0x0000000602109981 */ /* 0x000ea2000c0e1d00 */
[----:B------:R-:W-:Y:S01]  /*0160*/  CS2R R4, SRZ ;  /* 0x0000000000047805 */ /* 0x000fe2000001ff00 */
[----:B------:R-:W-:Y:S01]  /*0170*/  IMAD.WIDE R24, R7, 0x4, R24 ;  /* 0x0000000407187825 */ /* 0x000fe200078e0218 */
[----:B------:R-:W-:Y:S01]  /*0180*/  CS2R R6, SRZ ;  /* 0x0000000000067805 */ /* 0x000fe2000001ff00 */
[----:B------:R-:W3:Y:S05]  /*0190*/  LDG.E.EL.128 R12, desc[UR6][R26.64] ;  /* 0x000000061a0c7981 */ /* 0x000eea000c2e1d00 */
[----:B------:R-:W4:Y:S04]  /*01a0*/  @!P0 LDG.E.EL.128 R4, desc[UR6][R26.64+0x2000] ;  /* 0x002000061a048981 */ /* 0x000f28000c2e1d00 */
[----:B------:R-:W5:Y:S01]  /*01b0*/  @P2 LDG.E.EF.128 R8, desc[UR6][R24.64] ;  /* 0x0000000618082981 */ /* 0x000f62000c0e1d00 */
[----:B------:R-:W1:Y:S01]  /*01c0*/  S2UR UR5, SR_CgaCtaId ;  /* 0x00000000000579c3 */ /* 0x000e620000008800 */
[----:B------:R-:W-:-:S02]  /*01d0*/  UMOV UR4, 0x400 ;  /* 0x0000040000047882 */ /* 0x000fc40000000000 */
[----:B-1----:R-:W-:Y:S01]  /*01e0*/  UPRMT UR4, UR5, 0x654, UR4 ;  /* 0x0000065405047896 */ /* 0x002fe20008000004 */
[----:B--2---:R-:W-:Y:S02]  /*01f0*/  SEL R0, R19, RZ, !P1 ;  /* 0x000000ff13007207 */ /* 0x004fe40004800000 */
[----:B------:R-:W-:Y:S02]  /*0200*/  SEL R19, R16, RZ, !P1 ;  /* 0x000000ff10137207 */ /* 0x000fe40004800000 */
[----:B------:R-:W-:Y:S02]  /*0210*/  SEL R2, R17, RZ, !P1 ;  /* 0x000000ff11027207 */ /* 0x000fe40004800000 */
[----:B------:R-:W-:Y:S01]  /*0220*/  SEL R3, R18, RZ, !P1 ;  /* 0x000000ff12037207 */ /* 0x000fe20004800000 */
[----:B---3--:R-:W-:Y:S02]  /*0230*/  FFMA R12, R19, R12, RZ ;  /* 0x0000000c130c7223 */ /* 0x008fe400000000ff */
[----:B------:R-:W-:Y:S01]  /*0240*/  FFMA R2, R2, R13, RZ ;  /* 0x0000000d02027223 */ /* 0x000fe200000000ff */
[----:B----4-:R-:W-:Y:S01]  /*0250*/  SEL R4, R4, RZ, !P0 ;  /* 0x000000ff04047207 */ /* 0x010fe20004000000 */
[----:B------:R-:W-:Y:S01]  /*0260*/  FFMA R3, R3, R14, RZ ;  /* 0x0000000e03037223 */ /* 0x000fe200000000ff */
[----:B------:R-:W-:-:S02]  /*0270*/  SEL R5, R5, RZ, !P0 ;  /* 0x000000ff05057207 */ /* 0x000fc40004000000 */
[----:B-----5:R-:W-:Y:S02]  /*0280*/  SEL R13, R9, RZ, P2 ;  /* 0x000000ff090d7207 */ /* 0x020fe40001000000 */
[----:B------:R-:W-:Y:S02]  /*0290*/  SEL R8, R8, RZ, P2 ;  /* 0x000000ff08087207 */ /* 0x000fe40001000000 */
[----:B------:R-:W-:Y:S02]  /*02a0*/  FSEL R2, R2, RZ, !P1 ;  /* 0x000000ff02027208 */ /* 0x000fe40004800000 */
[----:B------:R-:W-:Y:S01]  /*02b0*/  FSEL R9, R12, RZ, !P1 ;  /* 0x000000ff0c097208 */ /* 0x000fe20004800000 */
[----:B------:R-:W-:Y:S01]  /*02c0*/  FFMA R0, R0, R15, RZ ;  /* 0x0000000f00007223 */ /* 0x000fe200000000ff */
[----:B------:R-:W-:Y:S01]  /*02d0*/  SEL R10, R10, RZ, P2 ;  /* 0x000000ff0a0a7207 */ /* 0x000fe20001000000 */
[----:B------:R-:W-:Y:S01]  /*02e0*/  @P2 FFMA R2, R13, R5, R2 ;  /* 0x000000050d022223 */ /* 0x000fe20000000002 */
[----:B------:R-:W-:Y:S01]  /*02f0*/  SEL R6, R6, RZ, !P0 ;  /* 0x000000ff06067207 */ /* 0x000fe20004000000 */
[----:B------:R-:W-:Y:S01]  /*0300*/  @P2 FFMA R9, R8, R4, R9 ;  /* 0x0000000408092223 */ /* 0x000fe20000000009 */
[----:B------:R-:W-:-:S02]  /*0310*/  FSEL R3, R3, RZ, !P1 ;  /* 0x000000ff03037208 */ /* 0x000fc40004800000 */
[----:B------:R-:W-:Y:S01]  /*0320*/  SEL R11, R11, RZ, P2 ;  /* 0x000000ff0b0b7207 */ /* 0x000fe20001000000 */
[----:B------:R-:W-:Y:S01]  /*0330*/  FADD R2, R2, R9 ;  /* 0x0000000902027221 */ /* 0x000fe20000000000 */
[----:B------:R-:W-:Y:S01]  /*0340*/  SEL R7, R7, RZ, !P0 ;  /* 0x000000ff07077207 */ /* 0x000fe20004000000 */
[----:B------:R-:W-:Y:S01]  /*0350*/  @P2 FFMA R3, R10, R6, R3 ;  /* 0x000000060a032223 */ /* 0x000fe20000000003 */
[----:B------:R-:W-:-:S03]  /*0360*/  FSEL R0, R0, RZ, !P1 ;  /* 0x000000ff00007208 */ /* 0x000fc60004800000 */
[----:B------:R-:W-:Y:S02]  /*0370*/  FADD R3, R3, R2 ;  /* 0x0000000203037221 */ /* 0x000fe40000000000 */
[----:B------:R-:W-:-:S04]  /*0380*/  @P2 FFMA R0, R11, R7, R0 ;  /* 0x000000070b002223 */ /* 0x000fc80000000000 */
[----:B------:R-:W-:-:S05]  /*0390*/  FADD R3, R0, R3 ;  /* 0x0000000300037221 */ /* 0x000fca0000000000 */
[----:B------:R-:W1:Y:S02]  /*03a0*/  SHFL.BFLY PT, R0, R3, 0x10, 0x1f ;  /* 0x0e001f0003007f89 */ /* 0x000e6400000e0000 */
[----:B-1----:R-:W-:-:S05]  /*03b0*/  FADD R0, R3, R0 ;  /* 0x0000000003007221 */ /* 0x002fca0000000000 */
[----:B------:R-:W1:Y:S02]  /*03c0*/  SHFL.BFLY PT, R5, R0, 0x8, 0x1f ;  /* 0x0d001f0000057f89 */ /* 0x000e6400000e0000 */
[----:B-1----:R-:W-:-:S05]  /*03d0*/  FADD R5, R0, R5 ;  /* 0x0000000500057221 */ /* 0x002fca0000000000 */
[----:B------:R-:W1:Y:S02]  /*03e0*/  SHFL.BFLY PT, R2, R5, 0x4, 0x1f ;  /* 0x0c801f0005027f89 */ /* 0x000e6400000e0000 */
[----:B-1----:R-:W-:-:S05]  /*03f0*/  FADD R2, R5, R2 ;  /* 0x0000000205027221 */ /* 0x002fca0000000000 */
[----:B------:R-:W1:Y:S01]  /*0400*/  SHFL.BFLY PT, R7, R2, 0x2, 0x1f ;  /* 0x0c401f0002077f89 */ /* 0x000e6200000e0000 */
[----:B------:R-:W-:Y:S01]  /*0410*/  LOP3.LUT P0, RZ, R23, 0x1f, RZ, 0xc0, !PT ;  /* 0x0000001f17ff7812 */ /* 0x000fe2000780c0ff */
[----:B-1----:R-:W-:-:S05]  /*0420*/  FADD R7, R2, R7 ;  /* 0x0000000702077221 */ /* 0x002fca0000000000 */
[----:B------:R-:W1:Y:S01]  /*0430*/  SHFL.BFLY PT, R4, R7, 0x1, 0x1f ;  /* 0x0c201f0007047f89 */ /* 0x000e6200000e0000 */
[----:B------:R-:W-:-:S04]  /*0440*/  SHF.R.U32.HI R0, RZ, 0x3, R23 ;  /* 0x00000003ff007819 */ /* 0x000fc80000011617 */
[----:B------:R-:W-:Y:S02]  /*0450*/  LOP3.LUT R0, R0, 0x3c, RZ, 0xc0, !PT ;  /* 0x0000003c00007812 */ /* 0x000fe400078ec0ff */
[----:B------:R-:W-:Y:S01]  /*0460*/  ISETP.GE.AND P1, PT, R23, 0x10, PT ;  /* 0x000000101700780c */ /* 0x000fe20003f26270 */
[----:B-1----:R-:W-:-:S05]  /*0470*/  FADD R9, R7, R4 ;  /* 0x0000000407097221 */ /* 0x002fca0000000000 */
[----:B------:R-:W-:Y:S01]  /*0480*/  @!P0 STS [R0+UR4], R9 ;  /* 0x0000000900008988 */ /* 0x000fe20008000804 */
[----:B------:R-:W-:Y:S06]  /*0490*/  BAR.SYNC.DEFER_BLOCKING 0x0 ;  /* 0x0000000000007b1d */ /* 0x000fec0000010000 */
[----:B------:R-:W1:Y:S04]  /*04a0*/  @!P1 LDS R22, [R21+UR4] ;  /* 0x0000000415169984 */ /* 0x000e680008000800 */
[----:B-1----:R-:W1:Y:S02]  /*04b0*/  SHFL.BFLY PT, R3, R22, 0x8, 0x1f ;  /* 0x0d001f0016037f89 */ /* 0x002e6400000e0000 */
[----:B-1----:R-:W-:-:S05]  /*04c0*/  FADD R3, R22, R3 ;  /* 0x0000000316037221 */ /* 0x002fca0000000000 */
[----:B------:R-:W1:Y:S02]  /*04d0*/  SHFL.BFLY PT, R2, R3, 0x4, 0x1f ;  /* 0x0c801f0003027f89 */ /* 0x000e6400000e0000 */
[----:B-1----:R-:W-:-:S05]  /*04e0*/  FADD R2, R3, R2 ;  /* 0x0000000203027221 */ /* 0x002fca0000000000 */
[----:B------:R-:W1:Y:S01]  /*04f0*/  SHFL.BFLY PT, R5, R2, 0x2, 0x1f ;  /* 0x0c401f0002057f89 */ /* 0x000e6200000e0000 */
[----:B------:R-:W-:Y:S01]  /*0500*/  LOP3.LUT P0, RZ, R23, 0xf, RZ, 0xc0, !PT ;  /* 0x0000000f17ff7812 */ /* 0x000fe2000780c0ff */
[----:B-1----:R-:W-:-:S05]  /*0510*/  FADD R5, R2, R5 ;  /* 0x0000000502057221 */ /* 0x002fca0000000000 */
[----:B------:R-:W1:Y:S01]  /*0520*/  SHFL.BFLY PT, R4, R5, 0x1, 0x1f ;  /* 0x0c201f0005047f89 */ /* 0x000e6200000e0000 */
[C---:B------:R-:W-:Y:S02]  /*0530*/  ISETP.LT.AND P0, PT, R23.reuse, 0x10, !P0 ;  /* 0x000000101700780c */ /* 0x040fe40004701270 */
[----:B------:R-:W-:-:S04]  /*0540*/  LOP3.LUT P1, RZ, R23, 0x1ff, RZ, 0xc0, !PT ;  /* 0x000001ff17ff7812 */ /* 0x000fc8000782c0ff */
[----:B------:R-:W-:Y:S01]  /*0550*/  ISETP.LT.AND P1, PT, R20, 0x100, !P1 ;  /* 0x000001001400780c */ /* 0x000fe20004f21270 */
[----:B-1----:R-:W-:-:S06]  /*0560*/  FADD R4, R5, R4 ;  /* 0x0000000405047221 */ /* 0x002fcc0000000000 */
[----:B------:R1:W-:Y:S01]  /*0570*/  @P0 STS [R21+UR4], R4 ;  /* 0x0000000415000988 */ /* 0x0003e20008000804 */
[----:B------:R-:W-:Y:S06]  /*0580*/  BAR.SYNC.DEFER_BLOCKING 0x0 ;  /* 0x0000000000007b1d */ /* 0x000fec0000010000 */
[----:B-1----:R-:W-:Y:S05]  /*0590*/  @!P1 EXIT ;  /* 0x000000000000994d */ /* 0x002fea0003800000 */
[----:B------:R-:W0:Y:S01]  /*05a0*/  LDS R5, [UR4] ;  /* 0x00000004ff057984 */ /* 0x000e220008000800 */
[----:B------:R-:W1:Y:S02]  /*05b0*/  LDC.64 R2, c[0x0][0x220] ;  /* 0x00008800ff027b82 */ /* 0x000e640000000a00 */
[----:B-1----:R-:W-:-:S05]  /*05c0*/  IMAD.WIDE R20, R20, 0x4, R2 ;  /* 0x0000000414147825 */ /* 0x002fca00078e0202 */
[----:B0-----:R-:W-:Y:S01]  /*05d0*/  STG.E desc[UR6][R20.64], R5 ;  /* 0x0000000514007986 */ /* 0x001fe2000c101906 */
[----:B------:R-:W-:Y:S05]  /*05e0*/  EXIT ;  /* 0x000000000000794d */ /* 0x000fea0003800000 */
.L_x_0:
[----:B------:R-:W-:-:S00]  /*05f0*/  BRA `(.L_x_0) ;  /* 0xfffffffc00fc7947 */ /* 0x000fc0000383ffff */
[----:B------:R-:W-:-:S00]  /*0600*/  NOP ;  /* 0x0000000000007918 */ /* 0x000fc00000000000 */
[----:B------:R-:W-:-:S00]  /*0610*/  NOP ;  /* 0x0000000000007918 */ /* 0x000fc00000000000 */
[----:B------:R-:W-:-:S00]  /*0620*/  NOP ;  /* 0x0000000000007918 */ /* 0x000fc00000000000 */
[----:B------:R-:W-:-:S00]  /*0630*/  NOP ;  /* 0x0000000000007918 */ /* 0x000fc00000000000 */
[----:B------:R-:W-:-:S00]  /*0640*/  NOP ;  /* 0x0000000000007918 */ /* 0x000fc00000000000 */
[----:B------:R-:W-:-:S00]  /*0650*/  NOP ;  /* 0x0000000000007918 */ /* 0x000fc00000000000 */
[----:B------:R-:W-:-:S00]  /*0660*/  NOP ;  /* 0x0000000000007918 */ /* 0x000fc00000000000 */
[----:B------:R-:W-:-:S00]  /*0670*/  NOP ;  /* 0x0000000000007918 */ /* 0x000fc00000000000 */
.L_x_1:


//--------------------- .nv.shared.triton_red_fused_mv_8 --------------------------
	.section	.nv.shared.triton_red_fused_mv_8,"aw",@nobits
	.sectionflags	@""
	.align	16
	.zero		1024


//--------------------- .nv.constant0.triton_red_fused_mv_8 --------------------------
	.section	.nv.constant0.triton_red_fused_mv_8,"a",@progbits
	.sectionflags	@""
	.align	4
.nv.constant0.triton_red_fused_mv_8:
	.zero		560
